//
// Generated by NVIDIA NVVM Compiler
//
// Compiler Build ID: CL-36424714
// Cuda compilation tools, release 13.0, V13.0.88
// Based on NVVM 20.0.0
//

.version 9.0
.target sm_100
.address_size 64

	// .globl	_Z12matmul_naivePKfS0_Pfiii

.visible .entry _Z12matmul_naivePKfS0_Pfiii(
	.param .u64 .ptr .align 1 _Z12matmul_naivePKfS0_Pfiii_param_0,
	.param .u64 .ptr .align 1 _Z12matmul_naivePKfS0_Pfiii_param_1,
	.param .u64 .ptr .align 1 _Z12matmul_naivePKfS0_Pfiii_param_2,
	.param .u32 _Z12matmul_naivePKfS0_Pfiii_param_3,
	.param .u32 _Z12matmul_naivePKfS0_Pfiii_param_4,
	.param .u32 _Z12matmul_naivePKfS0_Pfiii_param_5
)
{
	.reg .pred 	%p<13>;
	.reg .b32 	%r<41>;
	.reg .b32 	%f<68>;
	.reg .b64 	%rd<53>;

	ld.param.u64 	%rd7, [_Z12matmul_naivePKfS0_Pfiii_param_0];
	ld.param.u64 	%rd8, [_Z12matmul_naivePKfS0_Pfiii_param_1];
	ld.param.u64 	%rd6, [_Z12matmul_naivePKfS0_Pfiii_param_2];
	ld.param.u32 	%r20, [_Z12matmul_naivePKfS0_Pfiii_param_3];
	ld.param.u32 	%r18, [_Z12matmul_naivePKfS0_Pfiii_param_4];
	ld.param.u32 	%r19, [_Z12matmul_naivePKfS0_Pfiii_param_5];
	cvta.to.global.u64 	%rd1, %rd8;
	cvta.to.global.u64 	%rd2, %rd7;
	mov.u32 	%r21, %ctaid.y;
	mov.u32 	%r22, %ntid.y;
	mov.u32 	%r23, %tid.y;
	mad.lo.s32 	%r1, %r21, %r22, %r23;
	mov.u32 	%r24, %ctaid.x;
	mov.u32 	%r25, %ntid.x;
	mov.u32 	%r26, %tid.x;
	mad.lo.s32 	%r2, %r24, %r25, %r26;
	setp.ge.s32 	%p1, %r1, %r20;
	setp.ge.s32 	%p2, %r2, %r18;
	or.pred  	%p3, %p1, %p2;
	@%p3 bra 	$L__BB0_14;
	setp.lt.s32 	%p4, %r19, 1;
	mov.f32 	%f67, 0f00000000;
	@%p4 bra 	$L__BB0_13;
	mul.lo.s32 	%r3, %r19, %r1;
	and.b32  	%r4, %r19, 7;
	setp.lt.u32 	%p5, %r19, 8;
	mov.f32 	%f67, 0f00000000;
	mov.b32 	%r39, 0;
	@%p5 bra 	$L__BB0_5;
	and.b32  	%r39, %r19, 2147483640;
	neg.s32 	%r37, %r39;
	shl.b32 	%r7, %r18, 3;
	mul.wide.u32 	%rd9, %r3, 4;
	add.s64 	%rd10, %rd9, %rd2;
	add.s64 	%rd52, %rd10, 16;
	mov.f32 	%f67, 0f00000000;
	mul.wide.s32 	%rd13, %r18, 4;
	mov.u32 	%r36, %r2;
$L__BB0_4:
	.pragma "nounroll";
	ld.global.f32 	%f17, [%rd52+-16];
	mul.wide.s32 	%rd11, %r36, 4;
	add.s64 	%rd12, %rd1, %rd11;
	ld.global.f32 	%f18, [%rd12];
	fma.rn.f32 	%f19, %f17, %f18, %f67;
	ld.global.f32 	%f20, [%rd52+-12];
	add.s64 	%rd14, %rd12, %rd13;
	ld.global.f32 	%f21, [%rd14];
	fma.rn.f32 	%f22, %f20, %f21, %f19;
	ld.global.f32 	%f23, [%rd52+-8];
	add.s64 	%rd15, %rd14, %rd13;
	ld.global.f32 	%f24, [%rd15];
	fma.rn.f32 	%f25, %f23, %f24, %f22;
	ld.global.f32 	%f26, [%rd52+-4];
	add.s64 	%rd16, %rd15, %rd13;
	ld.global.f32 	%f27, [%rd16];
	fma.rn.f32 	%f28, %f26, %f27, %f25;
	ld.global.f32 	%f29, [%rd52];
	add.s64 	%rd17, %rd16, %rd13;
	ld.global.f32 	%f30, [%rd17];
	fma.rn.f32 	%f31, %f29, %f30, %f28;
	ld.global.f32 	%f32, [%rd52+4];
	add.s64 	%rd18, %rd17, %rd13;
	ld.global.f32 	%f33, [%rd18];
	fma.rn.f32 	%f34, %f32, %f33, %f31;
	ld.global.f32 	%f35, [%rd52+8];
	add.s64 	%rd19, %rd18, %rd13;
	ld.global.f32 	%f36, [%rd19];
	fma.rn.f32 	%f37, %f35, %f36, %f34;
	ld.global.f32 	%f38, [%rd52+12];
	add.s64 	%rd20, %rd19, %rd13;
	ld.global.f32 	%f39, [%rd20];
	fma.rn.f32 	%f67, %f38, %f39, %f37;
	add.s32 	%r37, %r37, 8;
	add.s32 	%r36, %r36, %r7;
	add.s64 	%rd52, %rd52, 32;
	setp.ne.s32 	%p6, %r37, 0;
	@%p6 bra 	$L__BB0_4;
$L__BB0_5:
	setp.eq.s32 	%p7, %r4, 0;
	@%p7 bra 	$L__BB0_13;
	and.b32  	%r13, %r19, 3;
	setp.lt.u32 	%p8, %r4, 4;
	@%p8 bra 	$L__BB0_8;
	add.s32 	%r28, %r39, %r3;
	mul.wide.u32 	%rd21, %r28, 4;
	add.s64 	%rd22, %rd2, %rd21;
	ld.global.f32 	%f41, [%rd22];
	mad.lo.s32 	%r29, %r39, %r18, %r2;
	mul.wide.s32 	%rd23, %r29, 4;
	add.s64 	%rd24, %rd1, %rd23;
	ld.global.f32 	%f42, [%rd24];
	fma.rn.f32 	%f43, %f41, %f42, %f67;
	cvt.u64.u32 	%rd25, %r3;
	cvt.u64.u32 	%rd26, %r39;
	add.s64 	%rd27, %rd26, %rd25;
	shl.b64 	%rd28, %rd27, 2;
	add.s64 	%rd29, %rd2, %rd28;
	ld.global.f32 	%f44, [%rd29+4];
	mul.wide.s32 	%rd30, %r18, 4;
	add.s64 	%rd31, %rd24, %rd30;
	ld.global.f32 	%f45, [%rd31];
	fma.rn.f32 	%f46, %f44, %f45, %f43;
	ld.global.f32 	%f47, [%rd29+8];
	add.s64 	%rd32, %rd31, %rd30;
	ld.global.f32 	%f48, [%rd32];
	fma.rn.f32 	%f49, %f47, %f48, %f46;
	ld.global.f32 	%f50, [%rd29+12];
	add.s64 	%rd33, %rd32, %rd30;
	ld.global.f32 	%f51, [%rd33];
	fma.rn.f32 	%f67, %f50, %f51, %f49;
	add.s32 	%r39, %r39, 4;
$L__BB0_8:
	setp.eq.s32 	%p9, %r13, 0;
	@%p9 bra 	$L__BB0_13;
	setp.eq.s32 	%p10, %r13, 1;
	@%p10 bra 	$L__BB0_11;
	add.s32 	%r30, %r39, %r3;
	mul.wide.u32 	%rd34, %r30, 4;
	add.s64 	%rd35, %rd2, %rd34;
	ld.global.f32 	%f53, [%rd35];
	mad.lo.s32 	%r31, %r39, %r18, %r2;
	mul.wide.s32 	%rd36, %r31, 4;
	add.s64 	%rd37, %rd1, %rd36;
	ld.global.f32 	%f54, [%rd37];
	fma.rn.f32 	%f55, %f53, %f54, %f67;
	cvt.u64.u32 	%rd38, %r3;
	cvt.u64.u32 	%rd39, %r39;
	add.s64 	%rd40, %rd39, %rd38;
	shl.b64 	%rd41, %rd40, 2;
	add.s64 	%rd42, %rd2, %rd41;
	ld.global.f32 	%f56, [%rd42+4];
	mul.wide.s32 	%rd43, %r18, 4;
	add.s64 	%rd44, %rd37, %rd43;
	ld.global.f32 	%f57, [%rd44];
	fma.rn.f32 	%f67, %f56, %f57, %f55;
	add.s32 	%r39, %r39, 2;
$L__BB0_11:
	and.b32  	%r32, %r19, 1;
	setp.eq.b32 	%p11, %r32, 1;
	not.pred 	%p12, %p11;
	@%p12 bra 	$L__BB0_13;
	add.s32 	%r33, %r39, %r3;
	mul.wide.u32 	%rd45, %r33, 4;
	add.s64 	%rd46, %rd2, %rd45;
	ld.global.f32 	%f58, [%rd46];
	mad.lo.s32 	%r34, %r39, %r18, %r2;
	mul.wide.s32 	%rd47, %r34, 4;
	add.s64 	%rd48, %rd1, %rd47;
	ld.global.f32 	%f59, [%rd48];
	fma.rn.f32 	%f67, %f58, %f59, %f67;
$L__BB0_13:
	mad.lo.s32 	%r35, %r18, %r1, %r2;
	cvta.to.global.u64 	%rd49, %rd6;
	mul.wide.s32 	%rd50, %r35, 4;
	add.s64 	%rd51, %rd49, %rd50;
	st.global.f32 	[%rd51], %f67;
$L__BB0_14:
	ret;

}


// ===== COMPILED SASS (sm_100) =====

	.target	sm_100

	.elftype	@"ET_EXEC"


//--------------------- .note.nv.tkinfo           --------------------------
	.section	.note.nv.tkinfo,"",@"SHT_NOTE"
	.sectionflags	@"SHF_NOTE_NV_TKINFO"
	.tkinfo
        /*0018*/ 	.word	0x00000002
        /*0030*/ 	.string	""
        /*0030*/ 	.string	"ptxas"
        /*0030*/ 	.string	"Cuda compilation tools, release 13.0, V13.0.88"
        /*0030*/ 	.string	"Build cuda_13.0.r13.0/compiler.36424714_0"
        /*0030*/ 	.string	"-arch sm_100 -m 64 "



//--------------------- .note.nv.cuinfo           --------------------------
	.section	.note.nv.cuinfo,"",@"SHT_NOTE"
	.sectionflags	@"SHF_NOTE_NV_CUINFO"
        /*0018*/ 	.short	0x0002
        /*001a*/ 	.short	0x0064
        /*001c*/ 	.short	0x0082
	.zero		2


//--------------------- .nv.info                  --------------------------
	.section	.nv.info,"",@"SHT_CUDA_INFO"
	.align	4


	//----- nvinfo : EIATTR_REGCOUNT
	.align		4
        /*0000*/ 	.byte	0x04, 0x2f
        /*0002*/ 	.short	(.L_1 - .L_0)
	.align		4
.L_0:
        /*0004*/ 	.word	index@(_Z12matmul_naivePKfS0_Pfiii)
        /*0008*/ 	.word	0x00000020


	//----- nvinfo : EIATTR_FRAME_SIZE
	.align		4
.L_1:
        /*000c*/ 	.byte	0x04, 0x11
        /*000e*/ 	.short	(.L_3 - .L_2)
	.align		4
.L_2:
        /*0010*/ 	.word	index@(_Z12matmul_naivePKfS0_Pfiii)
        /*0014*/ 	.word	0x00000000


	//----- nvinfo : EIATTR_MIN_STACK_SIZE
	.align		4
.L_3:
        /*0018*/ 	.byte	0x04, 0x12
        /*001a*/ 	.short	(.L_5 - .L_4)
	.align		4
.L_4:
        /*001c*/ 	.word	index@(_Z12matmul_naivePKfS0_Pfiii)
        /*0020*/ 	.word	0x00000000
.L_5:


//--------------------- .nv.compat                --------------------------
	.section	.nv.compat,"",@"SHT_CUDA_COMPAT_INFO"
	.align	4
        /*0000*/ 	.byte	0x02, 0x09, 0x00, 0x00, 0x02, 0x02, 0x01, 0x00, 0x02, 0x05, 0x05, 0x00, 0x03, 0x07, 0x01, 0x01
        /*0010*/ 	.byte	0x02, 0x03, 0x00, 0x00, 0x02, 0x06, 0x01, 0x00, 0x04, 0x0b, 0x08, 0x00, 0x09, 0x00, 0x00, 0x00
        /*0020*/ 	.byte	0x00, 0x00, 0x00, 0x00


//--------------------- .nv.info._Z12matmul_naivePKfS0_Pfiii --------------------------
	.section	.nv.info._Z12matmul_naivePKfS0_Pfiii,"",@"SHT_CUDA_INFO"
	.sectionflags	@""
	.align	4


	//----- nvinfo : EIATTR_CUDA_API_VERSION
	.align		4
        /*0000*/ 	.byte	0x04, 0x37
        /*0002*/ 	.short	(.L_7 - .L_6)
.L_6:
        /*0004*/ 	.word	0x00000082


	//----- nvinfo : EIATTR_KPARAM_INFO
	.align		4
.L_7:
        /*0008*/ 	.byte	0x04, 0x17
        /*000a*/ 	.short	(.L_9 - .L_8)
.L_8:
        /*000c*/ 	.word	0x00000000
        /*0010*/ 	.short	0x0005
        /*0012*/ 	.short	0x0020
        /*0014*/ 	.byte	0x00, 0xf0, 0x11, 0x00


	//----- nvinfo : EIATTR_KPARAM_INFO
	.align		4
.L_9:
        /*0018*/ 	.byte	0x04, 0x17
        /*001a*/ 	.short	(.L_11 - .L_10)
.L_10:
        /*001c*/ 	.word	0x00000000
        /*0020*/ 	.short	0x0004
        /*0022*/ 	.short	0x001c
        /*0024*/ 	.byte	0x00, 0xf0, 0x11, 0x00


	//----- nvinfo : EIATTR_KPARAM_INFO
	.align		4
.L_11:
        /*0028*/ 	.byte	0x04, 0x17
        /*002a*/ 	.short	(.L_13 - .L_12)
.L_12:
        /*002c*/ 	.word	0x00000000
        /*0030*/ 	.short	0x0003
        /*0032*/ 	.short	0x0018
        /*0034*/ 	.byte	0x00, 0xf0, 0x11, 0x00


	//----- nvinfo : EIATTR_KPARAM_INFO
	.align		4
.L_13:
        /*0038*/ 	.byte	0x04, 0x17
        /*003a*/ 	.short	(.L_15 - .L_14)
.L_14:
        /*003c*/ 	.word	0x00000000
        /*0040*/ 	.short	0x0002
        /*0042*/ 	.short	0x0010
        /*0044*/ 	.byte	0x00, 0xf5, 0x21, 0x00


	//----- nvinfo : EIATTR_KPARAM_INFO
	.align		4
.L_15:
        /*0048*/ 	.byte	0x04, 0x17
        /*004a*/ 	.short	(.L_17 - .L_16)
.L_16:
        /*004c*/ 	.word	0x00000000
        /*0050*/ 	.short	0x0001
        /*0052*/ 	.short	0x0008
        /*0054*/ 	.byte	0x00, 0xf5, 0x21, 0x00


	//----- nvinfo : EIATTR_KPARAM_INFO
	.align		4
.L_17:
        /*0058*/ 	.byte	0x04, 0x17
        /*005a*/ 	.short	(.L_19 - .L_18)
.L_18:
        /*005c*/ 	.word	0x00000000
        /*0060*/ 	.short	0x0000
        /*0062*/ 	.short	0x0000
        /*0064*/ 	.byte	0x00, 0xf5, 0x21, 0x00


	//----- nvinfo : EIATTR_SPARSE_MMA_MASK
	.align		4
.L_19:
        /*0068*/ 	.byte	0x03, 0x50
        /*006a*/ 	.short	0x0000


	//----- nvinfo : EIATTR_MAXREG_COUNT
	.align		4
        /*006c*/ 	.byte	0x03, 0x1b
        /*006e*/ 	.short	0x00ff


	//----- nvinfo : EIATTR_MERCURY_ISA_VERSION
	.align		4
        /*0070*/ 	.byte	0x03, 0x5f
        /*0072*/ 	.short	0x0101


	//----- nvinfo : EIATTR_VRC_CTA_INIT_COUNT
	.align		4
        /*0074*/ 	.byte	0x02, 0x4a
	.zero		1
	.zero		1


	//----- nvinfo : EIATTR_EXIT_INSTR_OFFSETS
	.align		4
        /*0078*/ 	.byte	0x04, 0x1c
        /*007a*/ 	.short	(.L_21 - .L_20)


	//   ....[0]....
.L_20:
        /*007c*/ 	.word	0x000000c0


	//   ....[1]....
        /*0080*/ 	.word	0x000008e0


	//----- nvinfo : EIATTR_CBANK_PARAM_SIZE
	.align		4
.L_21:
        /*0084*/ 	.byte	0x03, 0x19
        /*0086*/ 	.short	0x0024


	//----- nvinfo : EIATTR_PARAM_CBANK
	.align		4
        /*0088*/ 	.byte	0x04, 0x0a
        /*008a*/ 	.short	(.L_23 - .L_22)
	.align		4
.L_22:
        /*008c*/ 	.word	index@(.nv.constant0._Z12matmul_naivePKfS0_Pfiii)
        /*0090*/ 	.short	0x0380
        /*0092*/ 	.short	0x0024


	//----- nvinfo : EIATTR_SW_WAR
	.align		4
.L_23:
        /*0094*/ 	.byte	0x04, 0x36
        /*0096*/ 	.short	(.L_25 - .L_24)
.L_24:
        /*0098*/ 	.word	0x00000008
.L_25:


//--------------------- .nv.callgraph             --------------------------
	.section	.nv.callgraph,"",@"SHT_CUDA_CALLGRAPH"
	.align	4
	.sectionentsize	8
	.align		4
        /*0000*/ 	.word	0x00000000
	.align		4
        /*0004*/ 	.word	0xffffffff
	.align		4
        /*0008*/ 	.word	0x00000000
	.align		4
        /*000c*/ 	.word	0xfffffffe
	.align		4
        /*0010*/ 	.word	0x00000000
	.align		4
        /*0014*/ 	.word	0xfffffffd
	.align		4
        /*0018*/ 	.word	0x00000000
	.align		4
        /*001c*/ 	.word	0xfffffffc


//--------------------- .text._Z12matmul_naivePKfS0_Pfiii --------------------------
	.section	.text._Z12matmul_naivePKfS0_Pfiii,"ax",@progbits
	.align	128
        .global         _Z12matmul_naivePKfS0_Pfiii
        .type           _Z12matmul_naivePKfS0_Pfiii,@function
        .size           _Z12matmul_naivePKfS0_Pfiii,(.L_x_5 - _Z12matmul_naivePKfS0_Pfiii)
        .other          _Z12matmul_naivePKfS0_Pfiii,@"STO_CUDA_ENTRY STV_DEFAULT"
_Z12matmul_naivePKfS0_Pfiii:
.text._Z12matmul_naivePKfS0_Pfiii:
[----:B------:R-:W-:Y:S01]  /*0000*/  LDC R1, c[0x0][0x37c] ;  /* 0x0000df00ff017b82 */ /* 0x000fe20000000800 */
[----:B------:R-:W0:Y:S07]  /*0010*/  S2R R5, SR_TID.X ;  /* 0x0000000000057919 */ /* 0x000e2e0000002100 */
[----:B------:R-:W1:Y:S01]  /*0020*/  LDC R19, c[0x0][0x364] ;  /* 0x0000d900ff137b82 */ /* 0x000e620000000800 */
[----:B------:R-:W1:Y:S07]  /*0030*/  S2R R4, SR_TID.Y ;  /* 0x0000000000047919 */ /* 0x000e6e0000002200 */
[----:B------:R-:W0:Y:S08]  /*0040*/  S2UR UR5, SR_CTAID.X ;  /* 0x00000000000579c3 */ /* 0x000e300000002500 */
[----:B------:R-:W0:Y:S08]  /*0050*/  LDC R0, c[0x0][0x360] ;  /* 0x0000d800ff007b82 */ /* 0x000e300000000800 */
[----:B------:R-:W1:Y:S08]  /*0060*/  S2UR UR4, SR_CTAID.Y ;  /* 0x00000000000479c3 */ /* 0x000e700000002600 */
[----:B------:R-:W2:Y:S01]  /*0070*/  LDC.64 R2, c[0x0][0x398] ;  /* 0x0000e600ff027b82 */ /* 0x000ea20000000a00 */
[----:B0-----:R-:W-:-:S02]  /*0080*/  IMAD R0, R0, UR5, R5 ;  /* 0x0000000500007c24 */ /* 0x001fc4000f8e0205 */
[----:B-1----:R-:W-:-:S03]  /*0090*/  IMAD R19, R19, UR4, R4 ;  /* 0x0000000413137c24 */ /* 0x002fc6000f8e0204 */
[----:B--2---:R-:W-:-:S04]  /*00a0*/  ISETP.GE.AND P0, PT, R0, R3, PT ;  /* 0x000000030000720c */ /* 0x004fc80003f06270 */
[----:B------:R-:W-:-:S13]  /*00b0*/  ISETP.GE.OR P0, PT, R19, R2, P0 ;  /* 0x000000021300720c */ /* 0x000fda0000706670 */
[----:B------:R-:W-:Y:S05]  /*00c0*/  @P0 EXIT ;  /* 0x000000000000094d */ /* 0x000fea0003800000 */
[----:B------:R-:W0:Y:S01]  /*00d0*/  LDC R2, c[0x0][0x3a0] ;  /* 0x0000e800ff027b82 */ /* 0x000e220000000800 */
[----:B------:R-:W1:Y:S01]  /*00e0*/  LDCU.64 UR4, c[0x0][0x358] ;  /* 0x00006b00ff0477ac */ /* 0x000e620008000a00 */
[----:B------:R-:W-:Y:S01]  /*00f0*/  HFMA2 R24, -RZ, RZ, 0, 0 ;  /* 0x00000000ff187431 */ /* 0x000fe200000001ff */
[----:B0-----:R-:W-:-:S13]  /*0100*/  ISETP.GE.AND P0, PT, R2, 0x1, PT ;  /* 0x000000010200780c */ /* 0x001fda0003f06270 */
[----:B-1----:R-:W-:Y:S05]  /*0110*/  @!P0 BRA `(.L_x_0) ;  /* 0x0000000400e08947 */ /* 0x002fea0003800000 */
[C---:B------:R-:W-:Y:S01]  /*0120*/  ISETP.GE.U32.AND P1, PT, R2.reuse, 0x8, PT ;  /* 0x000000080200780c */ /* 0x040fe20003f26070 */
[----:B------:R-:W-:Y:S01]  /*0130*/  IMAD R20, R19, R2, RZ ;  /* 0x0000000213147224 */ /* 0x000fe200078e02ff */
[----:B------:R-:W-:Y:S02]  /*0140*/  LOP3.LUT R27, R2, 0x7, RZ, 0xc0, !PT ;  /* 0x00000007021b7812 */ /* 0x000fe400078ec0ff */
[----:B------:R-:W-:Y:S02]  /*0150*/  MOV R24, RZ ;  /* 0x000000ff00187202 */ /* 0x000fe40000000f00 */
[----:B------:R-:W-:Y:S02]  /*0160*/  ISETP.NE.AND P0, PT, R27, RZ, PT ;  /* 0x000000ff1b00720c */ /* 0x000fe40003f05270 */
[----:B------:R-:W-:-:S05]  /*0170*/  MOV R21, RZ ;  /* 0x000000ff00157202 */ /* 0x000fca0000000f00 */
[----:B------:R-:W-:Y:S06]  /*0180*/  @!P1 BRA `(.L_x_1) ;  /* 0x0000000000c49947 */ /* 0x000fec0003800000 */
[----:B------:R-:W0:Y:S01]  /*0190*/  LDC.64 R4, c[0x0][0x380] ;  /* 0x0000e000ff047b82 */ /* 0x000e220000000a00 */
[----:B------:R-:W-:Y:S02]  /*01a0*/  LOP3.LUT R21, R2, 0x7ffffff8, RZ, 0xc0, !PT ;  /* 0x7ffffff802157812 */ /* 0x000fe400078ec0ff */
[----:B------:R-:W-:Y:S02]  /*01b0*/  MOV R24, RZ ;  /* 0x000000ff00187202 */ /* 0x000fe40000000f00 */
[----:B------:R-:W-:Y:S02]  /*01c0*/  MOV R18, R0 ;  /* 0x0000000000127202 */ /* 0x000fe40000000f00 */
[----:B------:R-:W-:Y:S01]  /*01d0*/  IADD3 R22, PT, PT, -R21, RZ, RZ ;  /* 0x000000ff15167210 */ /* 0x000fe20007ffe1ff */
[----:B0-----:R-:W-:-:S03]  /*01e0*/  IMAD.WIDE.U32 R4, R20, 0x4, R4 ;  /* 0x0000000414047825 */ /* 0x001fc600078e0004 */
[----:B------:R-:W-:-:S04]  /*01f0*/  IADD3 R6, P1, PT, R4, 0x10, RZ ;  /* 0x0000001004067810 */ /* 0x000fc80007f3e0ff */
[----:B------:R-:W-:-:S09]  /*0200*/  IADD3.X R7, PT, PT, RZ, R5, RZ, P1, !PT ;  /* 0x00000005ff077210 */ /* 0x000fd20000ffe4ff */
.L_x_2:
[----:B------:R-:W0:Y:S01]  /*0210*/  LDC.64 R16, c[0x0][0x388] ;  /* 0x0000e200ff107b82 */ /* 0x000e220000000a00 */
[----:B------:R-:W-:Y:S02]  /*0220*/  MOV R4, R6 ;  /* 0x0000000600047202 */ /* 0x000fe40000000f00 */
[----:B------:R-:W-:-:S05]  /*0230*/  MOV R5, R7 ;  /* 0x0000000700057202 */ /* 0x000fca0000000f00 */
[----:B------:R-:W2:Y:S04]  /*0240*/  LDG.E R25, desc[UR4][R4.64+-0x10] ;  /* 0xfffff00404197981 */ /* 0x000ea8000c1e1900 */
[----:B------:R-:W3:Y:S04]  /*0250*/  LDG.E R23, desc[UR4][R4.64+-0xc] ;  /* 0xfffff40404177981 */ /* 0x000ee8000c1e1900 */
[----:B------:R-:W4:Y:S04]  /*0260*/  LDG.E R29, desc[UR4][R4.64+-0x8] ;  /* 0xfffff804041d7981 */ /* 0x000f28000c1e1900 */
[----:B------:R-:W5:Y:S01]  /*0270*/  LDG.E R28, desc[UR4][R4.64+-0x4] ;  /* 0xfffffc04041c7981 */ /* 0x000f62000c1e1900 */
[----:B0-----:R-:W-:-:S05]  /*0280*/  IMAD.WIDE R16, R18, 0x4, R16 ;  /* 0x0000000412107825 */ /* 0x001fca00078e0210 */
[----:B------:R0:W2:Y:S01]  /*0290*/  LDG.E R26, desc[UR4][R16.64] ;  /* 0x00000004101a7981 */ /* 0x0000a2000c1e1900 */
[----:B------:R-:W-:-:S04]  /*02a0*/  IMAD.WIDE R14, R3, 0x4, R16 ;  /* 0x00000004030e7825 */ /* 0x000fc800078e0210 */
[C---:B------:R-:W-:Y:S02]  /*02b0*/  IMAD.WIDE R6, R3.reuse, 0x4, R14 ;  /* 0x0000000403067825 */ /* 0x040fe400078e020e */
[----:B------:R-:W3:Y:S02]  /*02c0*/  LDG.E R14, desc[UR4][R14.64] ;  /* 0x000000040e0e7981 */ /* 0x000ee4000c1e1900 */
[C---:B------:R-:W-:Y:S02]  /*02d0*/  IMAD.WIDE R10, R3.reuse, 0x4, R6 ;  /* 0x00000004030a7825 */ /* 0x040fe400078e0206 */
[----:B------:R-:W4:Y:S02]  /*02e0*/  LDG.E R6, desc[UR4][R6.64] ;  /* 0x0000000406067981 */ /* 0x000f24000c1e1900 */
[C---:B------:R-:W-:Y:S02]  /*02f0*/  IMAD.WIDE R8, R3.reuse, 0x4, R10 ;  /* 0x0000000403087825 */ /* 0x040fe400078e020a */
[----:B------:R-:W5:Y:S02]  /*0300*/  LDG.E R10, desc[UR4][R10.64] ;  /* 0x000000040a0a7981 */ /* 0x000f64000c1e1900 */
[----:B------:R-:W-:-:S02]  /*0310*/  IMAD.WIDE R12, R3, 0x4, R8 ;  /* 0x00000004030c7825 */ /* 0x000fc400078e0208 */
[----:B------:R-:W5:Y:S04]  /*0320*/  LDG.E R7, desc[UR4][R4.64] ;  /* 0x0000000404077981 */ /* 0x000f68000c1e1900 */
[----:B------:R-:W5:Y:S01]  /*0330*/  LDG.E R8, desc[UR4][R8.64] ;  /* 0x0000000408087981 */ /* 0x000f62000c1e1900 */
[----:B0-----:R-:W-:-:S03]  /*0340*/  IMAD.WIDE R16, R3, 0x4, R12 ;  /* 0x0000000403107825 */ /* 0x001fc600078e020c */
[----:B------:R-:W5:Y:S04]  /*0350*/  LDG.E R12, desc[UR4][R12.64] ;  /* 0x000000040c0c7981 */ /* 0x000f68000c1e1900 */
[----:B------:R-:W5:Y:S04]  /*0360*/  LDG.E R15, desc[UR4][R16.64] ;  /* 0x00000004100f7981 */ /* 0x000f68000c1e1900 */
[----:B------:R-:W5:Y:S04]  /*0370*/  LDG.E R9, desc[UR4][R4.64+0x4] ;  /* 0x0000040404097981 */ /* 0x000f68000c1e1900 */
[----:B------:R-:W5:Y:S01]  /*0380*/  LDG.E R11, desc[UR4][R4.64+0xc] ;  /* 0x00000c04040b7981 */ /* 0x000f62000c1e1900 */
[----:B--2---:R-:W-:Y:S01]  /*0390*/  FFMA R26, R25, R26, R24 ;  /* 0x0000001a191a7223 */ /* 0x004fe20000000018 */
[----:B------:R-:W-:-:S02]  /*03a0*/  IMAD.WIDE R24, R3, 0x4, R16 ;  /* 0x0000000403187825 */ /* 0x000fc400078e0210 */
[----:B------:R-:W2:Y:S04]  /*03b0*/  LDG.E R16, desc[UR4][R4.64+0x8] ;  /* 0x0000080404107981 */ /* 0x000ea8000c1e1900 */
[----:B------:R-:W2:Y:S01]  /*03c0*/  LDG.E R24, desc[UR4][R24.64] ;  /* 0x0000000418187981 */ /* 0x000ea2000c1e1900 */
[----:B---3--:R-:W-:Y:S01]  /*03d0*/  FFMA R14, R23, R14, R26 ;  /* 0x0000000e170e7223 */ /* 0x008fe2000000001a */
[----:B------:R-:W-:-:S03]  /*03e0*/  IADD3 R22, PT, PT, R22, 0x8, RZ ;  /* 0x0000000816167810 */ /* 0x000fc60007ffe0ff */
[----:B----4-:R-:W-:Y:S01]  /*03f0*/  FFMA R29, R29, R6, R14 ;  /* 0x000000061d1d7223 */ /* 0x010fe2000000000e */
[----:B------:R-:W-:-:S03]  /*0400*/  ISETP.NE.AND P1, PT, R22, RZ, PT ;  /* 0x000000ff1600720c */ /* 0x000fc60003f25270 */
[----:B-----5:R-:W-:Y:S01]  /*0410*/  FFMA R10, R28, R10, R29 ;  /* 0x0000000a1c0a7223 */ /* 0x020fe2000000001d */
[----:B------:R-:W-:-:S03]  /*0420*/  IADD3 R6, P2, PT, R4, 0x20, RZ ;  /* 0x0000002004067810 */ /* 0x000fc60007f5e0ff */
[----:B------:R-:W-:Y:S01]  /*0430*/  FFMA R8, R7, R8, R10 ;  /* 0x0000000807087223 */ /* 0x000fe2000000000a */
[----:B------:R-:W-:Y:S02]  /*0440*/  IADD3.X R7, PT, PT, RZ, R5, RZ, P2, !PT ;  /* 0x00000005ff077210 */ /* 0x000fe400017fe4ff */
[----:B------:R-:W-:Y:S01]  /*0450*/  LEA R18, R3, R18, 0x3 ;  /* 0x0000001203127211 */ /* 0x000fe200078e18ff */
[----:B------:R-:W-:-:S04]  /*0460*/  FFMA R9, R9, R12, R8 ;  /* 0x0000000c09097223 */ /* 0x000fc80000000008 */
[----:B--2---:R-:W-:-:S04]  /*0470*/  FFMA R16, R16, R15, R9 ;  /* 0x0000000f10107223 */ /* 0x004fc80000000009 */
[----:B------:R-:W-:Y:S01]  /*0480*/  FFMA R24, R11, R24, R16 ;  /* 0x000000180b187223 */ /* 0x000fe20000000010 */
[----:B------:R-:W-:Y:S06]  /*0490*/  @P1 BRA `(.L_x_2) ;  /* 0xfffffffc005c1947 */ /* 0x000fec000383ffff */
.L_x_1:
[----:B------:R-:W-:Y:S05]  /*04a0*/  @!P0 BRA `(.L_x_0) ;  /* 0x0000000000fc8947 */ /* 0x000fea0003800000 */
[----:B------:R-:W-:Y:S02]  /*04b0*/  ISETP.GE.U32.AND P1, PT, R27, 0x4, PT ;  /* 0x000000041b00780c */ /* 0x000fe40003f26070 */
[----:B------:R-:W-:-:S04]  /*04c0*/  LOP3.LUT R16, R2, 0x3, RZ, 0xc0, !PT ;  /* 0x0000000302107812 */ /* 0x000fc800078ec0ff */
[----:B------:R-:W-:-:S07]  /*04d0*/  ISETP.NE.AND P0, PT, R16, RZ, PT ;  /* 0x000000ff1000720c */ /* 0x000fce0003f05270 */
[----:B------:R-:W-:Y:S06]  /*04e0*/  @!P1 BRA `(.L_x_3) ;  /* 0x00000000006c9947 */ /* 0x000fec0003800000 */
[----:B------:R-:W0:Y:S01]  /*04f0*/  LDC.64 R6, c[0x0][0x388] ;  /* 0x0000e200ff067b82 */ /* 0x000e220000000a00 */
[----:B------:R-:W1:Y:S01]  /*0500*/  LDCU.64 UR6, c[0x0][0x380] ;  /* 0x00007000ff0677ac */ /* 0x000e620008000a00 */
[----:B------:R-:W-:Y:S01]  /*0510*/  IMAD R9, R21, R3, R0 ;  /* 0x0000000315097224 */ /* 0x000fe200078e0200 */
[CC--:B------:R-:W-:Y:S02]  /*0520*/  IADD3 R5, PT, PT, R20.reuse, R21.reuse, RZ ;  /* 0x0000001514057210 */ /* 0x0c0fe40007ffe0ff */
[----:B------:R-:W-:-:S03]  /*0530*/  IADD3 R10, P1, PT, R20, R21, RZ ;  /* 0x00000015140a7210 */ /* 0x000fc60007f3e0ff */
[----:B------:R-:W2:Y:S01]  /*0540*/  LDC.64 R14, c[0x0][0x380] ;  /* 0x0000e000ff0e7b82 */ /* 0x000ea20000000a00 */
[----:B0-----:R-:W-:-:S04]  /*0550*/  IMAD.WIDE R6, R9, 0x4, R6 ;  /* 0x0000000409067825 */ /* 0x001fc800078e0206 */
[----:B------:R-:W-:Y:S02]  /*0560*/  IMAD.WIDE R8, R3, 0x4, R6 ;  /* 0x0000000403087825 */ /* 0x000fe400078e0206 */
[----:B------:R-:W3:Y:S02]  /*0570*/  LDG.E R6, desc[UR4][R6.64] ;  /* 0x0000000406067981 */ /* 0x000ee4000c1e1900 */
[----:B--2---:R-:W-:Y:S01]  /*0580*/  IMAD.WIDE.U32 R14, R5, 0x4, R14 ;  /* 0x00000004050e7825 */ /* 0x004fe200078e000e */
[----:B------:R-:W-:Y:S02]  /*0590*/  IADD3.X R5, PT, PT, RZ, RZ, RZ, P1, !PT ;  /* 0x000000ffff057210 */ /* 0x000fe40000ffe4ff */
[----:B-1----:R-:W-:-:S03]  /*05a0*/  LEA R4, P1, R10, UR6, 0x2 ;  /* 0x000000060a047c11 */ /* 0x002fc6000f8210ff */
[----:B------:R-:W3:Y:S01]  /*05b0*/  LDG.E R15, desc[UR4][R14.64] ;  /* 0x000000040e0f7981 */ /* 0x000ee2000c1e1900 */
[----:B------:R-:W-:Y:S01]  /*05c0*/  LEA.HI.X R5, R10, UR7, R5, 0x2, P1 ;  /* 0x000000070a057c11 */ /* 0x000fe200088f1405 */
[C---:B------:R-:W-:Y:S02]  /*05d0*/  IMAD.WIDE R10, R3.reuse, 0x4, R8 ;  /* 0x00000004030a7825 */ /* 0x040fe400078e0208 */
[----:B------:R-:W2:Y:S04]  /*05e0*/  LDG.E R8, desc[UR4][R8.64] ;  /* 0x0000000408087981 */ /* 0x000ea8000c1e1900 */
[----:B------:R-:W2:Y:S01]  /*05f0*/  LDG.E R17, desc[UR4][R4.64+0x4] ;  /* 0x0000040404117981 */ /* 0x000ea2000c1e1900 */
[----:B------:R-:W-:-:S03]  /*0600*/  IMAD.WIDE R12, R3, 0x4, R10 ;  /* 0x00000004030c7825 */ /* 0x000fc600078e020a */
[----:B------:R-:W4:Y:S04]  /*0610*/  LDG.E R22, desc[UR4][R10.64] ;  /* 0x000000040a167981 */ /* 0x000f28000c1e1900 */
[----:B------:R-:W4:Y:S04]  /*0620*/  LDG.E R18, desc[UR4][R4.64+0x8] ;  /* 0x0000080404127981 */ /* 0x000f28000c1e1900 */
[----:B------:R-:W5:Y:S04]  /*0630*/  LDG.E R26, desc[UR4][R4.64+0xc] ;  /* 0x00000c04041a7981 */ /* 0x000f68000c1e1900 */
[----:B------:R-:W5:Y:S01]  /*0640*/  LDG.E R12, desc[UR4][R12.64] ;  /* 0x000000040c0c7981 */ /* 0x000f62000c1e1900 */
[----:B------:R-:W-:Y:S01]  /*0650*/  IADD3 R21, PT, PT, R21, 0x4, RZ ;  /* 0x0000000415157810 */ /* 0x000fe20007ffe0ff */
[----:B---3--:R-:W-:-:S04]  /*0660*/  FFMA R24, R15, R6, R24 ;  /* 0x000000060f187223 */ /* 0x008fc80000000018 */
[----:B--2---:R-:W-:-:S04]  /*0670*/  FFMA R17, R17, R8, R24 ;  /* 0x0000000811117223 */ /* 0x004fc80000000018 */
[----:B----4-:R-:W-:-:S04]  /*0680*/  FFMA R17, R18, R22, R17 ;  /* 0x0000001612117223 */ /* 0x010fc80000000011 */
[----:B-----5:R-:W-:-:S07]  /*0690*/  FFMA R24, R26, R12, R17 ;  /* 0x0000000c1a187223 */ /* 0x020fce0000000011 */
.L_x_3:
[----:B------:R-:W-:Y:S05]  /*06a0*/  @!P0 BRA `(.L_x_0) ;  /* 0x00000000007c8947 */ /* 0x000fea0003800000 */
[----:B------:R-:W-:Y:S01]  /*06b0*/  ISETP.NE.AND P1, PT, R16, 0x1, PT ;  /* 0x000000011000780c */ /* 0x000fe20003f25270 */
[----:B------:R-:W0:Y:S01]  /*06c0*/  LDC.64 R12, c[0x0][0x380] ;  /* 0x0000e000ff0c7b82 */ /* 0x000e220000000a00 */
[----:B------:R-:W-:-:S04]  /*06d0*/  LOP3.LUT R2, R2, 0x1, RZ, 0xc0, !PT ;  /* 0x0000000102027812 */ /* 0x000fc800078ec0ff */
[----:B------:R-:W-:-:S03]  /*06e0*/  ISETP.NE.U32.AND P0, PT, R2, 0x1, PT ;  /* 0x000000010200780c */ /* 0x000fc60003f05070 */
[----:B------:R-:W1:Y:S04]  /*06f0*/  LDC.64 R10, c[0x0][0x388] ;  /* 0x0000e200ff0a7b82 */ /* 0x000e680000000a00 */
[CC--:B------:R-:W-:Y:S02]  /*0700*/  @P1 IADD3 R15, PT, PT, R20.reuse, R21.reuse, RZ ;  /* 0x00000015140f1210 */ /* 0x0c0fe40007ffe0ff */
[----:B------:R-:W-:Y:S02]  /*0710*/  @P1 IADD3 R2, P2, PT, R20, R21, RZ ;  /* 0x0000001514021210 */ /* 0x000fe40007f5e0ff */
[----:B------:R-:W2:Y:S02]  /*0720*/  @P1 LDC.64 R4, c[0x0][0x380] ;  /* 0x0000e000ff041b82 */ /* 0x000ea40000000a00 */
[----:B------:R-:W-:-:S06]  /*0730*/  @P1 IADD3.X R14, PT, PT, RZ, RZ, RZ, P2, !PT ;  /* 0x000000ffff0e1210 */ /* 0x000fcc00017fe4ff */
[----:B------:R-:W3:Y:S01]  /*0740*/  LDC.64 R6, c[0x0][0x380] ;  /* 0x0000e000ff067b82 */ /* 0x000ee20000000a00 */
[----:B0-----:R-:W-:-:S04]  /*0750*/  @P1 IMAD.WIDE.U32 R12, R15, 0x4, R12 ;  /* 0x000000040f0c1825 */ /* 0x001fc800078e000c */
[C---:B------:R-:W-:Y:S01]  /*0760*/  @P1 IMAD R15, R21.reuse, R3, R0 ;  /* 0x00000003150f1224 */ /* 0x040fe200078e0200 */
[----:B------:R-:W-:Y:S01]  /*0770*/  @P1 IADD3 R21, PT, PT, R21, 0x2, RZ ;  /* 0x0000000215151810 */ /* 0x000fe20007ffe0ff */
[----:B------:R-:W4:Y:S01]  /*0780*/  @P1 LDG.E R13, desc[UR4][R12.64] ;  /* 0x000000040c0d1981 */ /* 0x000f22000c1e1900 */
[----:B------:R-:W0:Y:S01]  /*0790*/  LDC.64 R8, c[0x0][0x388] ;  /* 0x0000e200ff087b82 */ /* 0x000e220000000a00 */
[----:B-1----:R-:W-:Y:S01]  /*07a0*/  @P1 IMAD.WIDE R10, R15, 0x4, R10 ;  /* 0x000000040f0a1825 */ /* 0x002fe200078e020a */
[----:B------:R-:W-:Y:S02]  /*07b0*/  @!P0 IADD3 R17, PT, PT, R20, R21, RZ ;  /* 0x0000001514118210 */ /* 0x000fe40007ffe0ff */
[----:B--2---:R-:W-:Y:S01]  /*07c0*/  @P1 LEA R4, P2, R2, R4, 0x2 ;  /* 0x0000000402041211 */ /* 0x004fe200078410ff */
[----:B------:R-:W-:-:S03]  /*07d0*/  @!P0 IMAD R21, R21, R3, R0 ;  /* 0x0000000315158224 */ /* 0x000fc600078e0200 */
[----:B------:R-:W-:Y:S01]  /*07e0*/  @P1 LEA.HI.X R5, R2, R5, R14, 0x2, P2 ;  /* 0x0000000502051211 */ /* 0x000fe200010f140e */
[----:B------:R-:W-:Y:S01]  /*07f0*/  @P1 IMAD.WIDE R14, R3, 0x4, R10 ;  /* 0x00000004030e1825 */ /* 0x000fe200078e020a */
[----:B------:R-:W4:Y:S03]  /*0800*/  @P1 LDG.E R2, desc[UR4][R10.64] ;  /* 0x000000040a021981 */ /* 0x000f26000c1e1900 */
[----:B---3--:R-:W-:Y:S01]  /*0810*/  @!P0 IMAD.WIDE.U32 R6, R17, 0x4, R6 ;  /* 0x0000000411068825 */ /* 0x008fe200078e0006 */
[----:B------:R-:W2:Y:S04]  /*0820*/  @P1 LDG.E R5, desc[UR4][R4.64+0x4] ;  /* 0x0000040404051981 */ /* 0x000ea8000c1e1900 */
[----:B------:R-:W2:Y:S01]  /*0830*/  @P1 LDG.E R14, desc[UR4][R14.64] ;  /* 0x000000040e0e1981 */ /* 0x000ea2000c1e1900 */
[----:B0-----:R-:W-:-:S03]  /*0840*/  @!P0 IMAD.WIDE R8, R21, 0x4, R8 ;  /* 0x0000000415088825 */ /* 0x001fc600078e0208 */
[----:B------:R-:W3:Y:S04]  /*0850*/  @!P0 LDG.E R7, desc[UR4][R6.64] ;  /* 0x0000000406078981 */ /* 0x000ee8000c1e1900 */
[----:B------:R-:W3:Y:S01]  /*0860*/  @!P0 LDG.E R8, desc[UR4][R8.64] ;  /* 0x0000000408088981 */ /* 0x000ee2000c1e1900 */
[----:B----4-:R-:W-:-:S04]  /*0870*/  @P1 FFMA R2, R13, R2, R24 ;  /* 0x000000020d021223 */ /* 0x010fc80000000018 */
[----:B--2---:R-:W-:-:S04]  /*0880*/  @P1 FFMA R24, R5, R14, R2 ;  /* 0x0000000e05181223 */ /* 0x004fc80000000002 */
[----:B---3--:R-:W-:-:S07]  /*0890*/  @!P0 FFMA R24, R7, R8, R24 ;  /* 0x0000000807188223 */ /* 0x008fce0000000018 */
.L_x_0:
[----:B------:R-:W0:Y:S01]  /*08a0*/  LDC.64 R4, c[0x0][0x390] ;  /* 0x0000e400ff047b82 */ /* 0x000e220000000a00 */
[----:B------:R-:W-:-:S04]  /*08b0*/  IMAD R3, R19, R3, R0 ;  /* 0x0000000313037224 */ /* 0x000fc800078e0200 */
[----:B0-----:R-:W-:-:S05]  /*08c0*/  IMAD.WIDE R2, R3, 0x4, R4 ;  /* 0x0000000403027825 */ /* 0x001fca00078e0204 */
[----:B------:R-:W-:Y:S01]  /*08d0*/  STG.E desc[UR4][R2.64], R24 ;  /* 0x0000001802007986 */ /* 0x000fe2000c101904 */
[----:B------:R-:W-:Y:S05]  /*08e0*/  EXIT ;  /* 0x000000000000794d */ /* 0x000fea0003800000 */
.L_x_4:
[----:B------:R-:W-:-:S00]  /*08f0*/  BRA `(.L_x_4) ;  /* 0xfffffffc00fc7947 */ /* 0x000fc0000383ffff */
[----:B------:R-:W-:-:S00]  /*0900*/  NOP ;  /* 0x0000000000007918 */ /* 0x000fc00000000000 */
[----:B------:R-:W-:-:S00]  /*0910*/  NOP ;  /* 0x0000000000007918 */ /* 0x000fc00000000000 */
[----:B------:R-:W-:-:S00]  /*0920*/  NOP ;  /* 0x0000000000007918 */ /* 0x000fc00000000000 */
[----:B------:R-:W-:-:S00]  /*0930*/  NOP ;  /* 0x0000000000007918 */ /* 0x000fc00000000000 */
[----:B------:R-:W-:-:S00]  /*0940*/  NOP ;  /* 0x0000000000007918 */ /* 0x000fc00000000000 */
[----:B------:R-:W-:-:S00]  /*0950*/  NOP ;  /* 0x0000000000007918 */ /* 0x000fc00000000000 */
[----:B------:R-:W-:-:S00]  /*0960*/  NOP ;  /* 0x0000000000007918 */ /* 0x000fc00000000000 */
[----:B------:R-:W-:-:S00]  /*0970*/  NOP ;  /* 0x0000000000007918 */ /* 0x000fc00000000000 */
.L_x_5:


//--------------------- .nv.shared.reserved.0     --------------------------
	.section	.nv.shared.reserved.0,"aw",@nobits
	.weak		__nv_reservedSMEM_offset_0_alias
	.size		__nv_reservedSMEM_offset_0_alias, 0, 64
	.other		__nv_reservedSMEM_offset_0_alias,@"STO_CUDA_RESERVED_SHARED STV_DEFAULT"
__nv_reservedSMEM_offset_0_alias:
	.zero		0
	.zero		64


//--------------------- .nv.constant0._Z12matmul_naivePKfS0_Pfiii --------------------------
	.section	.nv.constant0._Z12matmul_naivePKfS0_Pfiii,"a",@progbits
	.sectionflags	@""
	.align	4
.nv.constant0._Z12matmul_naivePKfS0_Pfiii:
	.zero		932


//--------------------- SYMBOLS --------------------------

	.type		.nv.reservedSmem.offset0,@object
	.size		.nv.reservedSmem.offset0,0x4
